//
// Generated by NVIDIA NVVM Compiler
//
// Compiler Build ID: CL-36424714
// Cuda compilation tools, release 13.0, V13.0.88
// Based on NVVM 20.0.0
//

.version 9.0
.target sm_100
.address_size 64

	// .globl	scale

.visible .entry scale(
	.param .u64 .ptr .align 1 scale_param_0,
	.param .f32 scale_param_1,
	.param .u32 scale_param_2
)
{
	.reg .pred 	%p<2>;
	.reg .b32 	%r<6>;
	.reg .b32 	%f<4>;
	.reg .b64 	%rd<5>;

	ld.param.u64 	%rd1, [scale_param_0];
	ld.param.f32 	%f1, [scale_param_1];
	ld.param.u32 	%r2, [scale_param_2];
	mov.u32 	%r3, %ntid.x;
	mov.u32 	%r4, %ctaid.x;
	mov.u32 	%r5, %tid.x;
	mad.lo.s32 	%r1, %r3, %r4, %r5;
	setp.ge.s32 	%p1, %r1, %r2;
	@%p1 bra 	$L__BB0_2;
	cvta.to.global.u64 	%rd2, %rd1;
	mul.wide.s32 	%rd3, %r1, 4;
	add.s64 	%rd4, %rd2, %rd3;
	ld.global.f32 	%f2, [%rd4];
	add.f32 	%f3, %f1, %f2;
	st.global.f32 	[%rd4], %f3;
$L__BB0_2:
	ret;

}


// ===== COMPILED SASS (sm_100) =====

	.target	sm_100

	.elftype	@"ET_EXEC"


//--------------------- .note.nv.tkinfo           --------------------------
	.section	.note.nv.tkinfo,"",@"SHT_NOTE"
	.sectionflags	@"SHF_NOTE_NV_TKINFO"
	.tkinfo
        /*0018*/ 	.word	0x00000002
        /*0030*/ 	.string	""
        /*0030*/ 	.string	"ptxas"
        /*0030*/ 	.string	"Cuda compilation tools, release 13.0, V13.0.88"
        /*0030*/ 	.string	"Build cuda_13.0.r13.0/compiler.36424714_0"
        /*0030*/ 	.string	"-arch sm_100 -m 64 "



//--------------------- .note.nv.cuinfo           --------------------------
	.section	.note.nv.cuinfo,"",@"SHT_NOTE"
	.sectionflags	@"SHF_NOTE_NV_CUINFO"
        /*0018*/ 	.short	0x0002
        /*001a*/ 	.short	0x0064
        /*001c*/ 	.short	0x0082
	.zero		2


//--------------------- .nv.info                  --------------------------
	.section	.nv.info,"",@"SHT_CUDA_INFO"
	.align	4


	//----- nvinfo : EIATTR_REGCOUNT
	.align		4
        /*0000*/ 	.byte	0x04, 0x2f
        /*0002*/ 	.short	(.L_1 - .L_0)
	.align		4
.L_0:
        /*0004*/ 	.word	index@(scale)
        /*0008*/ 	.word	0x00000008


	//----- nvinfo : EIATTR_FRAME_SIZE
	.align		4
.L_1:
        /*000c*/ 	.byte	0x04, 0x11
        /*000e*/ 	.short	(.L_3 - .L_2)
	.align		4
.L_2:
        /*0010*/ 	.word	index@(scale)
        /*0014*/ 	.word	0x00000000


	//----- nvinfo : EIATTR_MIN_STACK_SIZE
	.align		4
.L_3:
        /*0018*/ 	.byte	0x04, 0x12
        /*001a*/ 	.short	(.L_5 - .L_4)
	.align		4
.L_4:
        /*001c*/ 	.word	index@(scale)
        /*0020*/ 	.word	0x00000000
.L_5:


//--------------------- .nv.compat                --------------------------
	.section	.nv.compat,"",@"SHT_CUDA_COMPAT_INFO"
	.align	4
        /*0000*/ 	.byte	0x02, 0x09, 0x00, 0x00, 0x02, 0x02, 0x01, 0x00, 0x02, 0x05, 0x05, 0x00, 0x03, 0x07, 0x01, 0x01
        /*0010*/ 	.byte	0x02, 0x03, 0x00, 0x00, 0x02, 0x06, 0x01, 0x00, 0x04, 0x0b, 0x08, 0x00, 0x09, 0x00, 0x00, 0x00
        /*0020*/ 	.byte	0x00, 0x00, 0x00, 0x00


//--------------------- .nv.info.scale            --------------------------
	.section	.nv.info.scale,"",@"SHT_CUDA_INFO"
	.sectionflags	@""
	.align	4


	//----- nvinfo : EIATTR_CUDA_API_VERSION
	.align		4
        /*0000*/ 	.byte	0x04, 0x37
        /*0002*/ 	.short	(.L_7 - .L_6)
.L_6:
        /*0004*/ 	.word	0x00000082


	//----- nvinfo : EIATTR_KPARAM_INFO
	.align		4
.L_7:
        /*0008*/ 	.byte	0x04, 0x17
        /*000a*/ 	.short	(.L_9 - .L_8)
.L_8:
        /*000c*/ 	.word	0x00000000
        /*0010*/ 	.short	0x0002
        /*0012*/ 	.short	0x000c
        /*0014*/ 	.byte	0x00, 0xf0, 0x11, 0x00


	//----- nvinfo : EIATTR_KPARAM_INFO
	.align		4
.L_9:
        /*0018*/ 	.byte	0x04, 0x17
        /*001a*/ 	.short	(.L_11 - .L_10)
.L_10:
        /*001c*/ 	.word	0x00000000
        /*0020*/ 	.short	0x0001
        /*0022*/ 	.short	0x0008
        /*0024*/ 	.byte	0x00, 0xf0, 0x11, 0x00


	//----- nvinfo : EIATTR_KPARAM_INFO
	.align		4
.L_11:
        /*0028*/ 	.byte	0x04, 0x17
        /*002a*/ 	.short	(.L_13 - .L_12)
.L_12:
        /*002c*/ 	.word	0x00000000
        /*0030*/ 	.short	0x0000
        /*0032*/ 	.short	0x0000
        /*0034*/ 	.byte	0x00, 0xf5, 0x21, 0x00


	//----- nvinfo : EIATTR_SPARSE_MMA_MASK
	.align		4
.L_13:
        /*0038*/ 	.byte	0x03, 0x50
        /*003a*/ 	.short	0x0000


	//----- nvinfo : EIATTR_MAXREG_COUNT
	.align		4
        /*003c*/ 	.byte	0x03, 0x1b
        /*003e*/ 	.short	0x00ff


	//----- nvinfo : EIATTR_MERCURY_ISA_VERSION
	.align		4
        /*0040*/ 	.byte	0x03, 0x5f
        /*0042*/ 	.short	0x0101


	//----- nvinfo : EIATTR_VRC_CTA_INIT_COUNT
	.align		4
        /*0044*/ 	.byte	0x02, 0x4a
	.zero		1
	.zero		1


	//----- nvinfo : EIATTR_EXIT_INSTR_OFFSETS
	.align		4
        /*0048*/ 	.byte	0x04, 0x1c
        /*004a*/ 	.short	(.L_15 - .L_14)


	//   ....[0]....
.L_14:
        /*004c*/ 	.word	0x00000070


	//   ....[1]....
        /*0050*/ 	.word	0x000000f0


	//----- nvinfo : EIATTR_CBANK_PARAM_SIZE
	.align		4
.L_15:
        /*0054*/ 	.byte	0x03, 0x19
        /*0056*/ 	.short	0x0010


	//----- nvinfo : EIATTR_PARAM_CBANK
	.align		4
        /*0058*/ 	.byte	0x04, 0x0a
        /*005a*/ 	.short	(.L_17 - .L_16)
	.align		4
.L_16:
        /*005c*/ 	.word	index@(.nv.constant0.scale)
        /*0060*/ 	.short	0x0380
        /*0062*/ 	.short	0x0010


	//----- nvinfo : EIATTR_SW_WAR
	.align		4
.L_17:
        /*0064*/ 	.byte	0x04, 0x36
        /*0066*/ 	.short	(.L_19 - .L_18)
.L_18:
        /*0068*/ 	.word	0x00000008
.L_19:


//--------------------- .nv.callgraph             --------------------------
	.section	.nv.callgraph,"",@"SHT_CUDA_CALLGRAPH"
	.align	4
	.sectionentsize	8
	.align		4
        /*0000*/ 	.word	0x00000000
	.align		4
        /*0004*/ 	.word	0xffffffff
	.align		4
        /*0008*/ 	.word	0x00000000
	.align		4
        /*000c*/ 	.word	0xfffffffe
	.align		4
        /*0010*/ 	.word	0x00000000
	.align		4
        /*0014*/ 	.word	0xfffffffd
	.align		4
        /*0018*/ 	.word	0x00000000
	.align		4
        /*001c*/ 	.word	0xfffffffc


//--------------------- .text.scale               --------------------------
	.section	.text.scale,"ax",@progbits
	.align	128
        .global         scale
        .type           scale,@function
        .size           scale,(.L_x_1 - scale)
        .other          scale,@"STO_CUDA_ENTRY STV_DEFAULT"
scale:
.text.scale:
[----:B------:R-:W-:Y:S01]  /*0000*/  LDC R1, c[0x0][0x37c] ;  /* 0x0000df00ff017b82 */ /* 0x000fe20000000800 */
[----:B------:R-:W0:Y:S01]  /*0010*/  S2R R5, SR_CTAID.X ;  /* 0x0000000000057919 */ /* 0x000e220000002500 */
[----:B------:R-:W0:Y:S01]  /*0020*/  LDCU UR4, c[0x0][0x360] ;  /* 0x00006c00ff0477ac */ /* 0x000e220008000800 */
[----:B------:R-:W0:Y:S01]  /*0030*/  S2R R0, SR_TID.X ;  /* 0x0000000000007919 */ /* 0x000e220000002100 */
[----:B------:R-:W1:Y:S01]  /*0040*/  LDCU UR5, c[0x0][0x38c] ;  /* 0x00007180ff0577ac */ /* 0x000e620008000800 */
[----:B0-----:R-:W-:-:S05]  /*0050*/  IMAD R5, R5, UR4, R0 ;  /* 0x0000000405057c24 */ /* 0x001fca000f8e0200 */
[----:B-1----:R-:W-:-:S13]  /*0060*/  ISETP.GE.AND P0, PT, R5, UR5, PT ;  /* 0x0000000505007c0c */ /* 0x002fda000bf06270 */
[----:B------:R-:W-:Y:S05]  /*0070*/  @P0 EXIT ;  /* 0x000000000000094d */ /* 0x000fea0003800000 */
[----:B------:R-:W0:Y:S01]  /*0080*/  LDC.64 R2, c[0x0][0x380] ;  /* 0x0000e000ff027b82 */ /* 0x000e220000000a00 */
[----:B------:R-:W1:Y:S01]  /*0090*/  LDCU.64 UR4, c[0x0][0x358] ;  /* 0x00006b00ff0477ac */ /* 0x000e620008000a00 */
[----:B------:R-:W2:Y:S01]  /*00a0*/  LDCU UR6, c[0x0][0x388] ;  /* 0x00007100ff0677ac */ /* 0x000ea20008000800 */
[----:B0-----:R-:W-:-:S05]  /*00b0*/  IMAD.WIDE R2, R5, 0x4, R2 ;  /* 0x0000000405027825 */ /* 0x001fca00078e0202 */
[----:B-1----:R-:W2:Y:S02]  /*00c0*/  LDG.E R0, desc[UR4][R2.64] ;  /* 0x0000000402007981 */ /* 0x002ea4000c1e1900 */
[----:B--2---:R-:W-:-:S05]  /*00d0*/  FADD R5, R0, UR6 ;  /* 0x0000000600057e21 */ /* 0x004fca0008000000 */
[----:B------:R-:W-:Y:S01]  /*00e0*/  STG.E desc[UR4][R2.64], R5 ;  /* 0x0000000502007986 */ /* 0x000fe2000c101904 */
[----:B------:R-:W-:Y:S05]  /*00f0*/  EXIT ;  /* 0x000000000000794d */ /* 0x000fea0003800000 */
.L_x_0:
[----:B------:R-:W-:-:S00]  /*0100*/  BRA `(.L_x_0) ;  /* 0xfffffffc00fc7947 */ /* 0x000fc0000383ffff */
[----:B------:R-:W-:-:S00]  /*0110*/  NOP ;  /* 0x0000000000007918 */ /* 0x000fc00000000000 */
        /* <DEDUP_REMOVED lines=14> */
.L_x_1:


//--------------------- .nv.shared.reserved.0     --------------------------
	.section	.nv.shared.reserved.0,"aw",@nobits
	.weak		__nv_reservedSMEM_offset_0_alias
	.size		__nv_reservedSMEM_offset_0_alias, 0, 64
	.other		__nv_reservedSMEM_offset_0_alias,@"STO_CUDA_RESERVED_SHARED STV_DEFAULT"
__nv_reservedSMEM_offset_0_alias:
	.zero		0
	.zero		64


//--------------------- .nv.constant0.scale       --------------------------
	.section	.nv.constant0.scale,"a",@progbits
	.sectionflags	@""
	.align	4
.nv.constant0.scale:
	.zero		912


//--------------------- SYMBOLS --------------------------

	.type		.nv.reservedSmem.offset0,@object
	.size		.nv.reservedSmem.offset0,0x4
